//
// Generated by NVIDIA NVVM Compiler
//
// Compiler Build ID: CL-36424714
// Cuda compilation tools, release 13.0, V13.0.88
// Based on NVVM 20.0.0
//

.version 9.0
.target sm_100
.address_size 64

	// .globl	_Z15transpose_naivePKfPfii

.visible .entry _Z15transpose_naivePKfPfii(
	.param .u64 .ptr .align 1 _Z15transpose_naivePKfPfii_param_0,
	.param .u64 .ptr .align 1 _Z15transpose_naivePKfPfii_param_1,
	.param .u32 _Z15transpose_naivePKfPfii_param_2,
	.param .u32 _Z15transpose_naivePKfPfii_param_3
)
{
	.reg .pred 	%p<4>;
	.reg .b32 	%r<13>;
	.reg .b32 	%f<2>;
	.reg .b64 	%rd<9>;

	ld.param.u64 	%rd1, [_Z15transpose_naivePKfPfii_param_0];
	ld.param.u64 	%rd2, [_Z15transpose_naivePKfPfii_param_1];
	ld.param.u32 	%r3, [_Z15transpose_naivePKfPfii_param_2];
	ld.param.u32 	%r4, [_Z15transpose_naivePKfPfii_param_3];
	mov.u32 	%r5, %ctaid.x;
	mov.u32 	%r6, %ntid.x;
	mov.u32 	%r7, %tid.x;
	mad.lo.s32 	%r1, %r5, %r6, %r7;
	mov.u32 	%r8, %ctaid.y;
	mov.u32 	%r9, %ntid.y;
	mov.u32 	%r10, %tid.y;
	mad.lo.s32 	%r2, %r8, %r9, %r10;
	setp.ge.s32 	%p1, %r2, %r3;
	setp.ge.s32 	%p2, %r1, %r4;
	or.pred  	%p3, %p1, %p2;
	@%p3 bra 	$L__BB0_2;
	cvta.to.global.u64 	%rd3, %rd1;
	cvta.to.global.u64 	%rd4, %rd2;
	mad.lo.s32 	%r11, %r4, %r2, %r1;
	mad.lo.s32 	%r12, %r3, %r1, %r2;
	mul.wide.s32 	%rd5, %r11, 4;
	add.s64 	%rd6, %rd3, %rd5;
	ld.global.f32 	%f1, [%rd6];
	mul.wide.s32 	%rd7, %r12, 4;
	add.s64 	%rd8, %rd4, %rd7;
	st.global.f32 	[%rd8], %f1;
$L__BB0_2:
	ret;

}


// ===== COMPILED SASS (sm_100) =====

	.target	sm_100

	.elftype	@"ET_EXEC"


//--------------------- .note.nv.tkinfo           --------------------------
	.section	.note.nv.tkinfo,"",@"SHT_NOTE"
	.sectionflags	@"SHF_NOTE_NV_TKINFO"
	.tkinfo
        /*0018*/ 	.word	0x00000002
        /*0030*/ 	.string	""
        /*0030*/ 	.string	"ptxas"
        /*0030*/ 	.string	"Cuda compilation tools, release 13.0, V13.0.88"
        /*0030*/ 	.string	"Build cuda_13.0.r13.0/compiler.36424714_0"
        /*0030*/ 	.string	"-arch sm_100 -m 64 "



//--------------------- .note.nv.cuinfo           --------------------------
	.section	.note.nv.cuinfo,"",@"SHT_NOTE"
	.sectionflags	@"SHF_NOTE_NV_CUINFO"
        /*0018*/ 	.short	0x0002
        /*001a*/ 	.short	0x0064
        /*001c*/ 	.short	0x0082
	.zero		2


//--------------------- .nv.info                  --------------------------
	.section	.nv.info,"",@"SHT_CUDA_INFO"
	.align	4


	//----- nvinfo : EIATTR_REGCOUNT
	.align		4
        /*0000*/ 	.byte	0x04, 0x2f
        /*0002*/ 	.short	(.L_1 - .L_0)
	.align		4
.L_0:
        /*0004*/ 	.word	index@(_Z15transpose_naivePKfPfii)
        /*0008*/ 	.word	0x0000000a


	//----- nvinfo : EIATTR_FRAME_SIZE
	.align		4
.L_1:
        /*000c*/ 	.byte	0x04, 0x11
        /*000e*/ 	.short	(.L_3 - .L_2)
	.align		4
.L_2:
        /*0010*/ 	.word	index@(_Z15transpose_naivePKfPfii)
        /*0014*/ 	.word	0x00000000


	//----- nvinfo : EIATTR_MIN_STACK_SIZE
	.align		4
.L_3:
        /*0018*/ 	.byte	0x04, 0x12
        /*001a*/ 	.short	(.L_5 - .L_4)
	.align		4
.L_4:
        /*001c*/ 	.word	index@(_Z15transpose_naivePKfPfii)
        /*0020*/ 	.word	0x00000000
.L_5:


//--------------------- .nv.compat                --------------------------
	.section	.nv.compat,"",@"SHT_CUDA_COMPAT_INFO"
	.align	4
        /*0000*/ 	.byte	0x02, 0x09, 0x00, 0x00, 0x02, 0x02, 0x01, 0x00, 0x02, 0x05, 0x05, 0x00, 0x03, 0x07, 0x01, 0x01
        /*0010*/ 	.byte	0x02, 0x03, 0x00, 0x00, 0x02, 0x06, 0x01, 0x00, 0x04, 0x0b, 0x08, 0x00, 0x09, 0x00, 0x00, 0x00
        /*0020*/ 	.byte	0x00, 0x00, 0x00, 0x00


//--------------------- .nv.info._Z15transpose_naivePKfPfii --------------------------
	.section	.nv.info._Z15transpose_naivePKfPfii,"",@"SHT_CUDA_INFO"
	.sectionflags	@""
	.align	4


	//----- nvinfo : EIATTR_CUDA_API_VERSION
	.align		4
        /*0000*/ 	.byte	0x04, 0x37
        /*0002*/ 	.short	(.L_7 - .L_6)
.L_6:
        /*0004*/ 	.word	0x00000082


	//----- nvinfo : EIATTR_KPARAM_INFO
	.align		4
.L_7:
        /*0008*/ 	.byte	0x04, 0x17
        /*000a*/ 	.short	(.L_9 - .L_8)
.L_8:
        /*000c*/ 	.word	0x00000000
        /*0010*/ 	.short	0x0003
        /*0012*/ 	.short	0x0014
        /*0014*/ 	.byte	0x00, 0xf0, 0x11, 0x00


	//----- nvinfo : EIATTR_KPARAM_INFO
	.align		4
.L_9:
        /*0018*/ 	.byte	0x04, 0x17
        /*001a*/ 	.short	(.L_11 - .L_10)
.L_10:
        /*001c*/ 	.word	0x00000000
        /*0020*/ 	.short	0x0002
        /*0022*/ 	.short	0x0010
        /*0024*/ 	.byte	0x00, 0xf0, 0x11, 0x00


	//----- nvinfo : EIATTR_KPARAM_INFO
	.align		4
.L_11:
        /*0028*/ 	.byte	0x04, 0x17
        /*002a*/ 	.short	(.L_13 - .L_12)
.L_12:
        /*002c*/ 	.word	0x00000000
        /*0030*/ 	.short	0x0001
        /*0032*/ 	.short	0x0008
        /*0034*/ 	.byte	0x00, 0xf5, 0x21, 0x00


	//----- nvinfo : EIATTR_KPARAM_INFO
	.align		4
.L_13:
        /*0038*/ 	.byte	0x04, 0x17
        /*003a*/ 	.short	(.L_15 - .L_14)
.L_14:
        /*003c*/ 	.word	0x00000000
        /*0040*/ 	.short	0x0000
        /*0042*/ 	.short	0x0000
        /*0044*/ 	.byte	0x00, 0xf5, 0x21, 0x00


	//----- nvinfo : EIATTR_SPARSE_MMA_MASK
	.align		4
.L_15:
        /*0048*/ 	.byte	0x03, 0x50
        /*004a*/ 	.short	0x0000


	//----- nvinfo : EIATTR_MAXREG_COUNT
	.align		4
        /*004c*/ 	.byte	0x03, 0x1b
        /*004e*/ 	.short	0x00ff


	//----- nvinfo : EIATTR_MERCURY_ISA_VERSION
	.align		4
        /*0050*/ 	.byte	0x03, 0x5f
        /*0052*/ 	.short	0x0101


	//----- nvinfo : EIATTR_VRC_CTA_INIT_COUNT
	.align		4
        /*0054*/ 	.byte	0x02, 0x4a
	.zero		1
	.zero		1


	//----- nvinfo : EIATTR_EXIT_INSTR_OFFSETS
	.align		4
        /*0058*/ 	.byte	0x04, 0x1c
        /*005a*/ 	.short	(.L_17 - .L_16)


	//   ....[0]....
.L_16:
        /*005c*/ 	.word	0x000000c0


	//   ....[1]....
        /*0060*/ 	.word	0x00000160


	//----- nvinfo : EIATTR_CBANK_PARAM_SIZE
	.align		4
.L_17:
        /*0064*/ 	.byte	0x03, 0x19
        /*0066*/ 	.short	0x0018


	//----- nvinfo : EIATTR_PARAM_CBANK
	.align		4
        /*0068*/ 	.byte	0x04, 0x0a
        /*006a*/ 	.short	(.L_19 - .L_18)
	.align		4
.L_18:
        /*006c*/ 	.word	index@(.nv.constant0._Z15transpose_naivePKfPfii)
        /*0070*/ 	.short	0x0380
        /*0072*/ 	.short	0x0018


	//----- nvinfo : EIATTR_SW_WAR
	.align		4
.L_19:
        /*0074*/ 	.byte	0x04, 0x36
        /*0076*/ 	.short	(.L_21 - .L_20)
.L_20:
        /*0078*/ 	.word	0x00000008
.L_21:


//--------------------- .nv.callgraph             --------------------------
	.section	.nv.callgraph,"",@"SHT_CUDA_CALLGRAPH"
	.align	4
	.sectionentsize	8
	.align		4
        /*0000*/ 	.word	0x00000000
	.align		4
        /*0004*/ 	.word	0xffffffff
	.align		4
        /*0008*/ 	.word	0x00000000
	.align		4
        /*000c*/ 	.word	0xfffffffe
	.align		4
        /*0010*/ 	.word	0x00000000
	.align		4
        /*0014*/ 	.word	0xfffffffd
	.align		4
        /*0018*/ 	.word	0x00000000
	.align		4
        /*001c*/ 	.word	0xfffffffc


//--------------------- .text._Z15transpose_naivePKfPfii --------------------------
	.section	.text._Z15transpose_naivePKfPfii,"ax",@progbits
	.align	128
        .global         _Z15transpose_naivePKfPfii
        .type           _Z15transpose_naivePKfPfii,@function
        .size           _Z15transpose_naivePKfPfii,(.L_x_1 - _Z15transpose_naivePKfPfii)
        .other          _Z15transpose_naivePKfPfii,@"STO_CUDA_ENTRY STV_DEFAULT"
_Z15transpose_naivePKfPfii:
.text._Z15transpose_naivePKfPfii:
[----:B------:R-:W-:Y:S01]  /*0000*/  LDC R1, c[0x0][0x37c] ;  /* 0x0000df00ff017b82 */ /* 0x000fe20000000800 */
[----:B------:R-:W0:Y:S07]  /*0010*/  S2R R3, SR_TID.X ;  /* 0x0000000000037919 */ /* 0x000e2e0000002100 */
[----:B------:R-:W0:Y:S01]  /*0020*/  S2UR UR4, SR_CTAID.X ;  /* 0x00000000000479c3 */ /* 0x000e220000002500 */
[----:B------:R-:W1:Y:S01]  /*0030*/  LDCU.64 UR6, c[0x0][0x390] ;  /* 0x00007200ff0677ac */ /* 0x000e620008000a00 */
[----:B------:R-:W2:Y:S06]  /*0040*/  S2R R2, SR_TID.Y ;  /* 0x0000000000027919 */ /* 0x000eac0000002200 */
[----:B------:R-:W0:Y:S08]  /*0050*/  LDC R0, c[0x0][0x360] ;  /* 0x0000d800ff007b82 */ /* 0x000e300000000800 */
[----:B------:R-:W2:Y:S08]  /*0060*/  S2UR UR5, SR_CTAID.Y ;  /* 0x00000000000579c3 */ /* 0x000eb00000002600 */
[----:B------:R-:W2:Y:S01]  /*0070*/  LDC R7, c[0x0][0x364] ;  /* 0x0000d900ff077b82 */ /* 0x000ea20000000800 */
[----:B0-----:R-:W-:-:S05]  /*0080*/  IMAD R0, R0, UR4, R3 ;  /* 0x0000000400007c24 */ /* 0x001fca000f8e0203 */
[----:B-1----:R-:W-:Y:S01]  /*0090*/  ISETP.GE.AND P0, PT, R0, UR7, PT ;  /* 0x0000000700007c0c */ /* 0x002fe2000bf06270 */
[----:B--2---:R-:W-:-:S05]  /*00a0*/  IMAD R7, R7, UR5, R2 ;  /* 0x0000000507077c24 */ /* 0x004fca000f8e0202 */
[----:B------:R-:W-:-:S13]  /*00b0*/  ISETP.GE.OR P0, PT, R7, UR6, P0 ;  /* 0x0000000607007c0c */ /* 0x000fda0008706670 */
[----:B------:R-:W-:Y:S05]  /*00c0*/  @P0 EXIT ;  /* 0x000000000000094d */ /* 0x000fea0003800000 */
[----:B------:R-:W0:Y:S01]  /*00d0*/  LDC.64 R2, c[0x0][0x380] ;  /* 0x0000e000ff027b82 */ /* 0x000e220000000a00 */
[----:B------:R-:W1:Y:S01]  /*00e0*/  LDCU.64 UR4, c[0x0][0x358] ;  /* 0x00006b00ff0477ac */ /* 0x000e620008000a00 */
[----:B------:R-:W-:-:S04]  /*00f0*/  IMAD R5, R7, UR7, R0 ;  /* 0x0000000707057c24 */ /* 0x000fc8000f8e0200 */
[----:B0-----:R-:W-:Y:S02]  /*0100*/  IMAD.WIDE R2, R5, 0x4, R2 ;  /* 0x0000000405027825 */ /* 0x001fe400078e0202 */
[----:B------:R-:W0:Y:S04]  /*0110*/  LDC.64 R4, c[0x0][0x388] ;  /* 0x0000e200ff047b82 */ /* 0x000e280000000a00 */
[----:B-1----:R-:W2:Y:S01]  /*0120*/  LDG.E R3, desc[UR4][R2.64] ;  /* 0x0000000402037981 */ /* 0x002ea2000c1e1900 */
[----:B------:R-:W-:-:S04]  /*0130*/  IMAD R7, R0, UR6, R7 ;  /* 0x0000000600077c24 */ /* 0x000fc8000f8e0207 */
[----:B0-----:R-:W-:-:S05]  /*0140*/  IMAD.WIDE R4, R7, 0x4, R4 ;  /* 0x0000000407047825 */ /* 0x001fca00078e0204 */
[----:B--2---:R-:W-:Y:S01]  /*0150*/  STG.E desc[UR4][R4.64], R3 ;  /* 0x0000000304007986 */ /* 0x004fe2000c101904 */
[----:B------:R-:W-:Y:S05]  /*0160*/  EXIT ;  /* 0x000000000000794d */ /* 0x000fea0003800000 */
.L_x_0:
[----:B------:R-:W-:-:S00]  /*0170*/  BRA `(.L_x_0) ;  /* 0xfffffffc00fc7947 */ /* 0x000fc0000383ffff */
[----:B------:R-:W-:-:S00]  /*0180*/  NOP ;  /* 0x0000000000007918 */ /* 0x000fc00000000000 */
[----:B------:R-:W-:-:S00]  /*0190*/  NOP ;  /* 0x0000000000007918 */ /* 0x000fc00000000000 */
[----:B------:R-:W-:-:S00]  /*01a0*/  NOP ;  /* 0x0000000000007918 */ /* 0x000fc00000000000 */
[----:B------:R-:W-:-:S00]  /*01b0*/  NOP ;  /* 0x0000000000007918 */ /* 0x000fc00000000000 */
[----:B------:R-:W-:-:S00]  /*01c0*/  NOP ;  /* 0x0000000000007918 */ /* 0x000fc00000000000 */
[----:B------:R-:W-:-:S00]  /*01d0*/  NOP ;  /* 0x0000000000007918 */ /* 0x000fc00000000000 */
[----:B------:R-:W-:-:S00]  /*01e0*/  NOP ;  /* 0x0000000000007918 */ /* 0x000fc00000000000 */
[----:B------:R-:W-:-:S00]  /*01f0*/  NOP ;  /* 0x0000000000007918 */ /* 0x000fc00000000000 */
.L_x_1:


//--------------------- .nv.shared.reserved.0     --------------------------
	.section	.nv.shared.reserved.0,"aw",@nobits
	.weak		__nv_reservedSMEM_offset_0_alias
	.size		__nv_reservedSMEM_offset_0_alias, 0, 64
	.other		__nv_reservedSMEM_offset_0_alias,@"STO_CUDA_RESERVED_SHARED STV_DEFAULT"
__nv_reservedSMEM_offset_0_alias:
	.zero		0
	.zero		64


//--------------------- .nv.constant0._Z15transpose_naivePKfPfii --------------------------
	.section	.nv.constant0._Z15transpose_naivePKfPfii,"a",@progbits
	.sectionflags	@""
	.align	4
.nv.constant0._Z15transpose_naivePKfPfii:
	.zero		920


//--------------------- SYMBOLS --------------------------

	.type		.nv.reservedSmem.offset0,@object
	.size		.nv.reservedSmem.offset0,0x4
